//
// Generated by NVIDIA NVVM Compiler
//
// Compiler Build ID: CL-36424714
// Cuda compilation tools, release 13.0, V13.0.88
// Based on NVVM 20.0.0
//

.version 9.0
.target sm_100
.address_size 64

	// .globl	default_function_kernel_1

.visible .entry default_function_kernel_1(
	.param .u64 .ptr .align 1 default_function_kernel_1_param_0,
	.param .u64 .ptr .align 1 default_function_kernel_1_param_1
)
.maxntid 64
{
	.reg .pred 	%p<5>;
	.reg .b32 	%r<8>;
	.reg .b32 	%f<24>;
	.reg .b64 	%rd<8>;

	ld.param.u64 	%rd1, [default_function_kernel_1_param_0];
	ld.param.u64 	%rd2, [default_function_kernel_1_param_1];
	mov.u32 	%r1, %ctaid.x;
	shl.b32 	%r3, %r1, 3;
	mov.u32 	%r2, %tid.x;
	shr.u32 	%r4, %r2, 3;
	or.b32  	%r5, %r3, %r4;
	setp.gt.u32 	%p1, %r5, 8;
	@%p1 bra 	$L__BB0_2;
	cvta.to.global.u64 	%rd3, %rd2;
	cvta.to.global.u64 	%rd4, %rd1;
	shl.b32 	%r6, %r1, 6;
	or.b32  	%r7, %r6, %r2;
	mul.wide.u32 	%rd5, %r7, 4;
	add.s64 	%rd6, %rd3, %rd5;
	ld.global.nc.f32 	%f1, [%rd6];
	cos.approx.f32 	%f2, %f1;
	abs.f32 	%f3, %f2;
	fma.rn.f32 	%f4, %f3, 0fBF000000, 0f3F000000;
	rsqrt.approx.ftz.f32 	%f5, %f4;
	mul.f32 	%f6, %f5, %f4;
	mul.f32 	%f7, %f5, 0fBF000000;
	fma.rn.f32 	%f8, %f6, %f7, 0f3F000000;
	fma.rn.f32 	%f9, %f6, %f8, %f6;
	setp.eq.f32 	%p2, %f3, 0f3F800000;
	selp.f32 	%f10, 0f00000000, %f9, %p2;
	setp.gt.f32 	%p3, %f3, 0f3F0F5C29;
	selp.f32 	%f11, %f10, %f3, %p3;
	mul.f32 	%f12, %f11, %f11;
	fma.rn.f32 	%f13, %f12, 0f3D4DD2F7, 0f3C99CA97;
	fma.rn.f32 	%f14, %f13, %f12, 0f3D3F90E8;
	fma.rn.f32 	%f15, %f14, %f12, 0f3D993CCF;
	fma.rn.f32 	%f16, %f15, %f12, 0f3E2AAC04;
	mul.f32 	%f17, %f12, %f16;
	fma.rn.f32 	%f18, %f17, %f11, %f11;
	mul.f32 	%f19, %f18, 0fC0000000;
	fma.rn.f32 	%f20, 0f3F6EE581, 0f3FD774EB, %f19;
	selp.f32 	%f21, %f20, %f18, %p3;
	setp.num.f32 	%p4, %f21, %f21;
	copysign.f32 	%f22, %f2, %f21;
	selp.f32 	%f23, %f22, %f21, %p4;
	add.s64 	%rd7, %rd4, %rd5;
	st.global.f32 	[%rd7], %f23;
$L__BB0_2:
	ret;

}
	// .globl	default_function_kernel
.visible .entry default_function_kernel(
	.param .u64 .ptr .align 1 default_function_kernel_param_0,
	.param .u64 .ptr .align 1 default_function_kernel_param_1
)
.maxntid 12
{
	.reg .b32 	%r<4>;
	.reg .b32 	%f<3>;
	.reg .b64 	%rd<8>;

	ld.param.u64 	%rd1, [default_function_kernel_param_0];
	ld.param.u64 	%rd2, [default_function_kernel_param_1];
	cvta.to.global.u64 	%rd3, %rd1;
	cvta.to.global.u64 	%rd4, %rd2;
	mov.u32 	%r1, %ctaid.x;
	mov.u32 	%r2, %tid.x;
	mad.lo.s32 	%r3, %r1, 12, %r2;
	mul.wide.u32 	%rd5, %r3, 4;
	add.s64 	%rd6, %rd4, %rd5;
	ld.global.nc.f32 	%f1, [%rd6];
	sin.approx.f32 	%f2, %f1;
	add.s64 	%rd7, %rd3, %rd5;
	st.global.f32 	[%rd7], %f2;
	ret;

}


// ===== COMPILED SASS (sm_100) =====

	.target	sm_100

	.elftype	@"ET_EXEC"


//--------------------- .note.nv.tkinfo           --------------------------
	.section	.note.nv.tkinfo,"",@"SHT_NOTE"
	.sectionflags	@"SHF_NOTE_NV_TKINFO"
	.tkinfo
        /*0018*/ 	.word	0x00000002
        /*0030*/ 	.string	""
        /*0030*/ 	.string	"ptxas"
        /*0030*/ 	.string	"Cuda compilation tools, release 13.0, V13.0.88"
        /*0030*/ 	.string	"Build cuda_13.0.r13.0/compiler.36424714_0"
        /*0030*/ 	.string	"-arch sm_100 -m 64 "



//--------------------- .note.nv.cuinfo           --------------------------
	.section	.note.nv.cuinfo,"",@"SHT_NOTE"
	.sectionflags	@"SHF_NOTE_NV_CUINFO"
        /*0018*/ 	.short	0x0002
        /*001a*/ 	.short	0x0064
        /*001c*/ 	.short	0x0082
	.zero		2


//--------------------- .nv.info                  --------------------------
	.section	.nv.info,"",@"SHT_CUDA_INFO"
	.align	4


	//----- nvinfo : EIATTR_REGCOUNT
	.align		4
        /*0000*/ 	.byte	0x04, 0x2f
        /*0002*/ 	.short	(.L_1 - .L_0)
	.align		4
.L_0:
        /*0004*/ 	.word	index@(default_function_kernel_1)
        /*0008*/ 	.word	0x0000000b


	//----- nvinfo : EIATTR_FRAME_SIZE
	.align		4
.L_1:
        /*000c*/ 	.byte	0x04, 0x11
        /*000e*/ 	.short	(.L_3 - .L_2)
	.align		4
.L_2:
        /*0010*/ 	.word	index@(default_function_kernel_1)
        /*0014*/ 	.word	0x00000000


	//----- nvinfo : EIATTR_REGCOUNT
	.align		4
.L_3:
        /*0018*/ 	.byte	0x04, 0x2f
        /*001a*/ 	.short	(.L_5 - .L_4)
	.align		4
.L_4:
        /*001c*/ 	.word	index@(default_function_kernel)
        /*0020*/ 	.word	0x0000000c


	//----- nvinfo : EIATTR_FRAME_SIZE
	.align		4
.L_5:
        /*0024*/ 	.byte	0x04, 0x11
        /*0026*/ 	.short	(.L_7 - .L_6)
	.align		4
.L_6:
        /*0028*/ 	.word	index@(default_function_kernel)
        /*002c*/ 	.word	0x00000000


	//----- nvinfo : EIATTR_MIN_STACK_SIZE
	.align		4
.L_7:
        /*0030*/ 	.byte	0x04, 0x12
        /*0032*/ 	.short	(.L_9 - .L_8)
	.align		4
.L_8:
        /*0034*/ 	.word	index@(default_function_kernel)
        /*0038*/ 	.word	0x00000000


	//----- nvinfo : EIATTR_MIN_STACK_SIZE
	.align		4
.L_9:
        /*003c*/ 	.byte	0x04, 0x12
        /*003e*/ 	.short	(.L_11 - .L_10)
	.align		4
.L_10:
        /*0040*/ 	.word	index@(default_function_kernel_1)
        /*0044*/ 	.word	0x00000000
.L_11:


//--------------------- .nv.compat                --------------------------
	.section	.nv.compat,"",@"SHT_CUDA_COMPAT_INFO"
	.align	4
        /*0000*/ 	.byte	0x02, 0x09, 0x00, 0x00, 0x02, 0x02, 0x01, 0x00, 0x02, 0x05, 0x05, 0x00, 0x03, 0x07, 0x01, 0x01
        /*0010*/ 	.byte	0x02, 0x03, 0x00, 0x00, 0x02, 0x06, 0x01, 0x00, 0x04, 0x0b, 0x08, 0x00, 0x01, 0x00, 0x00, 0x00
        /*0020*/ 	.byte	0x00, 0x00, 0x00, 0x00


//--------------------- .nv.info.default_function_kernel --------------------------
	.section	.nv.info.default_function_kernel,"",@"SHT_CUDA_INFO"
	.sectionflags	@""
	.align	4


	//----- nvinfo : EIATTR_CUDA_API_VERSION
	.align		4
        /*0000*/ 	.byte	0x04, 0x37
        /*0002*/ 	.short	(.L_13 - .L_12)
.L_12:
        /*0004*/ 	.word	0x00000082


	//----- nvinfo : EIATTR_KPARAM_INFO
	.align		4
.L_13:
        /*0008*/ 	.byte	0x04, 0x17
        /*000a*/ 	.short	(.L_15 - .L_14)
.L_14:
        /*000c*/ 	.word	0x00000000
        /*0010*/ 	.short	0x0001
        /*0012*/ 	.short	0x0008
        /*0014*/ 	.byte	0x00, 0xf5, 0x21, 0x00


	//----- nvinfo : EIATTR_KPARAM_INFO
	.align		4
.L_15:
        /*0018*/ 	.byte	0x04, 0x17
        /*001a*/ 	.short	(.L_17 - .L_16)
.L_16:
        /*001c*/ 	.word	0x00000000
        /*0020*/ 	.short	0x0000
        /*0022*/ 	.short	0x0000
        /*0024*/ 	.byte	0x00, 0xf5, 0x21, 0x00


	//----- nvinfo : EIATTR_SPARSE_MMA_MASK
	.align		4
.L_17:
        /*0028*/ 	.byte	0x03, 0x50
        /*002a*/ 	.short	0x0000


	//----- nvinfo : EIATTR_MAXREG_COUNT
	.align		4
        /*002c*/ 	.byte	0x03, 0x1b
        /*002e*/ 	.short	0x00ff


	//----- nvinfo : EIATTR_MERCURY_ISA_VERSION
	.align		4
        /*0030*/ 	.byte	0x03, 0x5f
        /*0032*/ 	.short	0x0101


	//----- nvinfo : EIATTR_VRC_CTA_INIT_COUNT
	.align		4
        /*0034*/ 	.byte	0x02, 0x4a
	.zero		1
	.zero		1


	//----- nvinfo : EIATTR_EXIT_INSTR_OFFSETS
	.align		4
        /*0038*/ 	.byte	0x04, 0x1c
        /*003a*/ 	.short	(.L_19 - .L_18)


	//   ....[0]....
.L_18:
        /*003c*/ 	.word	0x000000d0


	//----- nvinfo : EIATTR_MAX_THREADS
	.align		4
.L_19:
        /*0040*/ 	.byte	0x04, 0x05
        /*0042*/ 	.short	(.L_21 - .L_20)
.L_20:
        /*0044*/ 	.word	0x0000000c
        /*0048*/ 	.word	0x00000001
        /*004c*/ 	.word	0x00000001


	//----- nvinfo : EIATTR_CBANK_PARAM_SIZE
	.align		4
.L_21:
        /*0050*/ 	.byte	0x03, 0x19
        /*0052*/ 	.short	0x0010


	//----- nvinfo : EIATTR_PARAM_CBANK
	.align		4
        /*0054*/ 	.byte	0x04, 0x0a
        /*0056*/ 	.short	(.L_23 - .L_22)
	.align		4
.L_22:
        /*0058*/ 	.word	index@(.nv.constant0.default_function_kernel)
        /*005c*/ 	.short	0x0380
        /*005e*/ 	.short	0x0010


	//----- nvinfo : EIATTR_SW_WAR
	.align		4
.L_23:
        /*0060*/ 	.byte	0x04, 0x36
        /*0062*/ 	.short	(.L_25 - .L_24)
.L_24:
        /*0064*/ 	.word	0x00000008
.L_25:


//--------------------- .nv.info.default_function_kernel_1 --------------------------
	.section	.nv.info.default_function_kernel_1,"",@"SHT_CUDA_INFO"
	.sectionflags	@""
	.align	4


	//----- nvinfo : EIATTR_CUDA_API_VERSION
	.align		4
        /*0000*/ 	.byte	0x04, 0x37
        /*0002*/ 	.short	(.L_27 - .L_26)
.L_26:
        /*0004*/ 	.word	0x00000082


	//----- nvinfo : EIATTR_KPARAM_INFO
	.align		4
.L_27:
        /*0008*/ 	.byte	0x04, 0x17
        /*000a*/ 	.short	(.L_29 - .L_28)
.L_28:
        /*000c*/ 	.word	0x00000000
        /*0010*/ 	.short	0x0001
        /*0012*/ 	.short	0x0008
        /*0014*/ 	.byte	0x00, 0xf5, 0x21, 0x00


	//----- nvinfo : EIATTR_KPARAM_INFO
	.align		4
.L_29:
        /*0018*/ 	.byte	0x04, 0x17
        /*001a*/ 	.short	(.L_31 - .L_30)
.L_30:
        /*001c*/ 	.word	0x00000000
        /*0020*/ 	.short	0x0000
        /*0022*/ 	.short	0x0000
        /*0024*/ 	.byte	0x00, 0xf5, 0x21, 0x00


	//----- nvinfo : EIATTR_SPARSE_MMA_MASK
	.align		4
.L_31:
        /*0028*/ 	.byte	0x03, 0x50
        /*002a*/ 	.short	0x0000


	//----- nvinfo : EIATTR_MAXREG_COUNT
	.align		4
        /*002c*/ 	.byte	0x03, 0x1b
        /*002e*/ 	.short	0x00ff


	//----- nvinfo : EIATTR_MERCURY_ISA_VERSION
	.align		4
        /*0030*/ 	.byte	0x03, 0x5f
        /*0032*/ 	.short	0x0101


	//----- nvinfo : EIATTR_VRC_CTA_INIT_COUNT
	.align		4
        /*0034*/ 	.byte	0x02, 0x4a
	.zero		1
	.zero		1


	//----- nvinfo : EIATTR_EXIT_INSTR_OFFSETS
	.align		4
        /*0038*/ 	.byte	0x04, 0x1c
        /*003a*/ 	.short	(.L_33 - .L_32)


	//   ....[0]....
.L_32:
        /*003c*/ 	.word	0x00000070


	//   ....[1]....
        /*0040*/ 	.word	0x000002c0


	//----- nvinfo : EIATTR_MAX_THREADS
	.align		4
.L_33:
        /*0044*/ 	.byte	0x04, 0x05
        /*0046*/ 	.short	(.L_35 - .L_34)
.L_34:
        /*0048*/ 	.word	0x00000040
        /*004c*/ 	.word	0x00000001
        /*0050*/ 	.word	0x00000001


	//----- nvinfo : EIATTR_CBANK_PARAM_SIZE
	.align		4
.L_35:
        /*0054*/ 	.byte	0x03, 0x19
        /*0056*/ 	.short	0x0010


	//----- nvinfo : EIATTR_PARAM_CBANK
	.align		4
        /*0058*/ 	.byte	0x04, 0x0a
        /*005a*/ 	.short	(.L_37 - .L_36)
	.align		4
.L_36:
        /*005c*/ 	.word	index@(.nv.constant0.default_function_kernel_1)
        /*0060*/ 	.short	0x0380
        /*0062*/ 	.short	0x0010


	//----- nvinfo : EIATTR_SW_WAR
	.align		4
.L_37:
        /*0064*/ 	.byte	0x04, 0x36
        /*0066*/ 	.short	(.L_39 - .L_38)
.L_38:
        /*0068*/ 	.word	0x00000008
.L_39:


//--------------------- .nv.callgraph             --------------------------
	.section	.nv.callgraph,"",@"SHT_CUDA_CALLGRAPH"
	.align	4
	.sectionentsize	8
	.align		4
        /*0000*/ 	.word	0x00000000
	.align		4
        /*0004*/ 	.word	0xffffffff
	.align		4
        /*0008*/ 	.word	0x00000000
	.align		4
        /*000c*/ 	.word	0xfffffffe
	.align		4
        /*0010*/ 	.word	0x00000000
	.align		4
        /*0014*/ 	.word	0xfffffffd
	.align		4
        /*0018*/ 	.word	0x00000000
	.align		4
        /*001c*/ 	.word	0xfffffffc


//--------------------- .text.default_function_kernel --------------------------
	.section	.text.default_function_kernel,"ax",@progbits
	.align	128
        .global         default_function_kernel
        .type           default_function_kernel,@function
        .size           default_function_kernel,(.L_x_2 - default_function_kernel)
        .other          default_function_kernel,@"STO_CUDA_ENTRY STV_DEFAULT"
default_function_kernel:
.text.default_function_kernel:
[----:B------:R-:W-:Y:S01]  /*0000*/  LDC R1, c[0x0][0x37c] ;  /* 0x0000df00ff017b82 */ /* 0x000fe20000000800 */
[----:B------:R-:W0:Y:S07]  /*0010*/  S2R R7, SR_CTAID.X ;  /* 0x0000000000077919 */ /* 0x000e2e0000002500 */
[----:B------:R-:W1:Y:S01]  /*0020*/  LDC.64 R2, c[0x0][0x388] ;  /* 0x0000e200ff027b82 */ /* 0x000e620000000a00 */
[----:B------:R-:W2:Y:S01]  /*0030*/  LDCU.64 UR4, c[0x0][0x358] ;  /* 0x00006b00ff0477ac */ /* 0x000ea20008000a00 */
[----:B------:R-:W0:Y:S06]  /*0040*/  S2R R0, SR_TID.X ;  /* 0x0000000000007919 */ /* 0x000e2c0000002100 */
[----:B------:R-:W3:Y:S01]  /*0050*/  LDC.64 R4, c[0x0][0x380] ;  /* 0x0000e000ff047b82 */ /* 0x000ee20000000a00 */
[----:B0-----:R-:W-:-:S04]  /*0060*/  IMAD R7, R7, 0xc, R0 ;  /* 0x0000000c07077824 */ /* 0x001fc800078e0200 */
[----:B-1----:R-:W-:-:S06]  /*0070*/  IMAD.WIDE.U32 R2, R7, 0x4, R2 ;  /* 0x0000000407027825 */ /* 0x002fcc00078e0002 */
[----:B--2---:R-:W2:Y:S01]  /*0080*/  LDG.E.CONSTANT R2, desc[UR4][R2.64] ;  /* 0x0000000402027981 */ /* 0x004ea2000c1e9900 */
[----:B---3--:R-:W-:-:S04]  /*0090*/  IMAD.WIDE.U32 R4, R7, 0x4, R4 ;  /* 0x0000000407047825 */ /* 0x008fc800078e0004 */
[----:B--2---:R-:W-:-:S06]  /*00a0*/  FMUL.RZ R9, R2, 0.15915493667125701904 ;  /* 0x3e22f98302097820 */ /* 0x004fcc000040c000 */
[----:B------:R-:W0:Y:S02]  /*00b0*/  MUFU.SIN R9, R9 ;  /* 0x0000000900097308 */ /* 0x000e240000000400 */
[----:B0-----:R-:W-:Y:S01]  /*00c0*/  STG.E desc[UR4][R4.64], R9 ;  /* 0x0000000904007986 */ /* 0x001fe2000c101904 */
[----:B------:R-:W-:Y:S05]  /*00d0*/  EXIT ;  /* 0x000000000000794d */ /* 0x000fea0003800000 */
.L_x_0:
[----:B------:R-:W-:-:S00]  /*00e0*/  BRA `(.L_x_0) ;  /* 0xfffffffc00fc7947 */ /* 0x000fc0000383ffff */
[----:B------:R-:W-:-:S00]  /*00f0*/  NOP ;  /* 0x0000000000007918 */ /* 0x000fc00000000000 */
        /* <DEDUP_REMOVED lines=8> */
.L_x_2:


//--------------------- .text.default_function_kernel_1 --------------------------
	.section	.text.default_function_kernel_1,"ax",@progbits
	.align	128
        .global         default_function_kernel_1
        .type           default_function_kernel_1,@function
        .size           default_function_kernel_1,(.L_x_3 - default_function_kernel_1)
        .other          default_function_kernel_1,@"STO_CUDA_ENTRY STV_DEFAULT"
default_function_kernel_1:
.text.default_function_kernel_1:
[----:B------:R-:W-:Y:S01]  /*0000*/  LDC R1, c[0x0][0x37c] ;  /* 0x0000df00ff017b82 */ /* 0x000fe20000000800 */
[----:B------:R-:W0:Y:S07]  /*0010*/  S2R R4, SR_TID.X ;  /* 0x0000000000047919 */ /* 0x000e2e0000002100 */
[----:B------:R-:W1:Y:S02]  /*0020*/  S2UR UR5, SR_CTAID.X ;  /* 0x00000000000579c3 */ /* 0x000e640000002500 */
[----:B-1----:R-:W-:Y:S01]  /*0030*/  USHF.L.U32 UR4, UR5, 0x3, URZ ;  /* 0x0000000305047899 */ /* 0x002fe200080006ff */
[----:B0-----:R-:W-:-:S05]  /*0040*/  SHF.R.U32.HI R0, RZ, 0x3, R4 ;  /* 0x00000003ff007819 */ /* 0x001fca0000011604 */
[----:B------:R-:W-:-:S04]  /*0050*/  LOP3.LUT R0, R0, UR4, RZ, 0xfc, !PT ;  /* 0x0000000400007c12 */ /* 0x000fc8000f8efcff */
[----:B------:R-:W-:-:S13]  /*0060*/  ISETP.GT.U32.AND P0, PT, R0, 0x8, PT ;  /* 0x000000080000780c */ /* 0x000fda0003f04070 */
[----:B------:R-:W-:Y:S05]  /*0070*/  @P0 EXIT ;  /* 0x000000000000094d */ /* 0x000fea0003800000 */
[----:B------:R-:W0:Y:S01]  /*0080*/  LDC.64 R2, c[0x0][0x388] ;  /* 0x0000e200ff027b82 */ /* 0x000e220000000a00 */
[----:B------:R-:W1:Y:S01]  /*0090*/  LDCU.64 UR6, c[0x0][0x358] ;  /* 0x00006b00ff0677ac */ /* 0x000e620008000a00 */
[----:B------:R-:W-:-:S06]  /*00a0*/  USHF.L.U32 UR4, UR5, 0x6, URZ ;  /* 0x0000000605047899 */ /* 0x000fcc00080006ff */
[----:B------:R-:W-:-:S05]  /*00b0*/  LOP3.LUT R0, R4, UR4, RZ, 0xfc, !PT ;  /* 0x0000000404007c12 */ /* 0x000fca000f8efcff */
[----:B0-----:R-:W-:-:S06]  /*00c0*/  IMAD.WIDE.U32 R2, R0, 0x4, R2 ;  /* 0x0000000400027825 */ /* 0x001fcc00078e0002 */
[----:B-1----:R-:W2:Y:S01]  /*00d0*/  LDG.E.CONSTANT R2, desc[UR6][R2.64] ;  /* 0x0000000602027981 */ /* 0x002ea2000c1e9900 */
[----:B------:R-:W-:Y:S02]  /*00e0*/  HFMA2 R5, -RZ, RZ, 1.75, 0 ;  /* 0x3f000000ff057431 */ /* 0x000fe400000001ff */
[----:B--2---:R-:W-:Y:S01]  /*00f0*/  FMUL.RZ R4, R2, 0.15915493667125701904 ;  /* 0x3e22f98302047820 */ /* 0x004fe2000040c000 */
[----:B------:R-:W-:-:S05]  /*0100*/  MOV R2, 0x3d4dd2f7 ;  /* 0x3d4dd2f700027802 */ /* 0x000fca0000000f00 */
[----:B------:R-:W0:Y:S02]  /*0110*/  MUFU.COS R4, R4 ;  /* 0x0000000400047308 */ /* 0x000e240000000000 */
[C---:B0-----:R-:W-:Y:S01]  /*0120*/  FFMA R5, |R4|.reuse, -R5, 0.5 ;  /* 0x3f00000004057423 */ /* 0x041fe20000000a05 */
[C---:B------:R-:W-:Y:S02]  /*0130*/  FSETP.NEU.AND P1, PT, |R4|.reuse, 1, PT ;  /* 0x3f8000000400780b */ /* 0x040fe40003f2d200 */
[----:B------:R-:W-:-:S03]  /*0140*/  FSETP.GT.AND P0, PT, |R4|, 0.56000000238418579102, PT ;  /* 0x3f0f5c290400780b */ /* 0x000fc60003f04200 */
[----:B------:R-:W0:Y:S02]  /*0150*/  MUFU.RSQ R6, R5 ;  /* 0x0000000500067308 */ /* 0x000e240000001400 */
[----:B0-----:R-:W-:Y:S01]  /*0160*/  FMUL R7, R5, R6 ;  /* 0x0000000605077220 */ /* 0x001fe20000400000 */
[----:B------:R-:W-:-:S04]  /*0170*/  FMUL R6, R6, -0.5 ;  /* 0xbf00000006067820 */ /* 0x000fc80000400000 */
[----:B------:R-:W-:-:S04]  /*0180*/  FFMA R6, R7, R6, 0.5 ;  /* 0x3f00000007067423 */ /* 0x000fc80000000006 */
[----:B------:R-:W-:-:S05]  /*0190*/  FFMA R6, R7, R6, R7 ;  /* 0x0000000607067223 */ /* 0x000fca0000000007 */
[----:B------:R-:W-:-:S04]  /*01a0*/  FSEL R3, R6, RZ, P1 ;  /* 0x000000ff06037208 */ /* 0x000fc80000800000 */
[----:B------:R-:W-:-:S05]  /*01b0*/  FSEL R6, R3, |R4|, P0 ;  /* 0x4000000403067208 */ /* 0x000fca0000000000 */
[----:B------:R-:W-:-:S04]  /*01c0*/  FMUL R7, R6, R6 ;  /* 0x0000000606077220 */ /* 0x000fc80000400000 */
[----:B------:R-:W-:-:S04]  /*01d0*/  FFMA R2, R7, R2, 0.018773360177874565125 ;  /* 0x3c99ca9707027423 */ /* 0x000fc80000000002 */
[----:B------:R-:W-:-:S04]  /*01e0*/  FFMA R2, R7, R2, 0.046769052743911743164 ;  /* 0x3d3f90e807027423 */ /* 0x000fc80000000002 */
[----:B------:R-:W-:-:S04]  /*01f0*/  FFMA R2, R7, R2, 0.074823014438152313232 ;  /* 0x3d993ccf07027423 */ /* 0x000fc80000000002 */
[C---:B------:R-:W-:Y:S02]  /*0200*/  FFMA R8, R7.reuse, R2, 0.16667181253433227539 ;  /* 0x3e2aac0407087423 */ /* 0x040fe40000000002 */
[----:B------:R-:W0:Y:S02]  /*0210*/  LDC.64 R2, c[0x0][0x380] ;  /* 0x0000e000ff027b82 */ /* 0x000e240000000a00 */
[----:B------:R-:W-:-:S04]  /*0220*/  FMUL R7, R7, R8 ;  /* 0x0000000807077220 */ /* 0x000fc80000400000 */
[----:B------:R-:W-:Y:S01]  /*0230*/  FFMA R7, R6, R7, R6 ;  /* 0x0000000706077223 */ /* 0x000fe20000000006 */
[----:B------:R-:W-:-:S03]  /*0240*/  HFMA2 R6, -RZ, RZ, 1.9599609375, 20144 ;  /* 0x3fd774ebff067431 */ /* 0x000fc600000001ff */
[----:B------:R-:W-:-:S04]  /*0250*/  FMUL R5, R7, -2 ;  /* 0xc000000007057820 */ /* 0x000fc80000400000 */
[----:B------:R-:W-:-:S05]  /*0260*/  @P0 FFMA R7, R6, 0.93318945169448852539, R5 ;  /* 0x3f6ee58106070823 */ /* 0x000fca0000000005 */
[C---:B------:R-:W-:Y:S02]  /*0270*/  FSETP.NAN.AND P0, PT, R7.reuse, R7, PT ;  /* 0x000000070700720b */ /* 0x040fe40003f08000 */
[----:B------:R-:W-:Y:S01]  /*0280*/  LOP3.LUT R4, R7, 0x80000000, R4, 0xb8, !PT ;  /* 0x8000000007047812 */ /* 0x000fe200078eb804 */
[----:B0-----:R-:W-:-:S03]  /*0290*/  IMAD.WIDE.U32 R2, R0, 0x4, R2 ;  /* 0x0000000400027825 */ /* 0x001fc600078e0002 */
[----:B------:R-:W-:-:S05]  /*02a0*/  FSEL R7, R4, R7, !P0 ;  /* 0x0000000704077208 */ /* 0x000fca0004000000 */
[----:B------:R-:W-:Y:S01]  /*02b0*/  STG.E desc[UR6][R2.64], R7 ;  /* 0x0000000702007986 */ /* 0x000fe2000c101906 */
[----:B------:R-:W-:Y:S05]  /*02c0*/  EXIT ;  /* 0x000000000000794d */ /* 0x000fea0003800000 */
.L_x_1:
        /* <DEDUP_REMOVED lines=11> */
.L_x_3:


//--------------------- .nv.shared.reserved.0     --------------------------
	.section	.nv.shared.reserved.0,"aw",@nobits
	.weak		__nv_reservedSMEM_offset_0_alias
	.size		__nv_reservedSMEM_offset_0_alias, 0, 64
	.other		__nv_reservedSMEM_offset_0_alias,@"STO_CUDA_RESERVED_SHARED STV_DEFAULT"
__nv_reservedSMEM_offset_0_alias:
	.zero		0
	.zero		64


//--------------------- .nv.constant0.default_function_kernel --------------------------
	.section	.nv.constant0.default_function_kernel,"a",@progbits
	.sectionflags	@""
	.align	4
.nv.constant0.default_function_kernel:
	.zero		912


//--------------------- .nv.constant0.default_function_kernel_1 --------------------------
	.section	.nv.constant0.default_function_kernel_1,"a",@progbits
	.sectionflags	@""
	.align	4
.nv.constant0.default_function_kernel_1:
	.zero		912


//--------------------- SYMBOLS --------------------------

	.type		.nv.reservedSmem.offset0,@object
	.size		.nv.reservedSmem.offset0,0x4
